	.headerflags	@"EF_CUDA_TEXMODE_UNIFIED EF_CUDA_64BIT_ADDRESS EF_CUDA_ACCELERATORS EF_CUDA_SM90 EF_CUDA_VIRTUAL_SM(EF_CUDA_SM90)"
	.elftype	@"ET_EXEC"


//--------------------- .nv.info                  --------------------------
	.section	.nv.info,"",@"SHT_CUDA_INFO"
	.align	4


	//----- nvinfo : EIATTR_REGCOUNT
	.align		4
        /*0000*/ 	.byte	0x04, 0x2f
        /*0002*/ 	.short	(.L_1 - .L_0)
	.align		4
.L_0:
        /*0004*/ 	.word	index@(triton_poi_fused_convolution_leaky_relu_leaky_relu_backward_16)
        /*0008*/ 	.word	0x0000000e


	//----- nvinfo : EIATTR_MIN_STACK_SIZE
	.align		4
.L_1:
        /*000c*/ 	.byte	0x04, 0x12
        /*000e*/ 	.short	(.L_3 - .L_2)
	.align		4
.L_2:
        /*0010*/ 	.word	index@(triton_poi_fused_convolution_leaky_relu_leaky_relu_backward_16)
        /*0014*/ 	.word	0x00000000


	//----- nvinfo : EIATTR_FRAME_SIZE
	.align		4
.L_3:
        /*0018*/ 	.byte	0x04, 0x11
        /*001a*/ 	.short	(.L_5 - .L_4)
	.align		4
.L_4:
        /*001c*/ 	.word	index@(triton_poi_fused_convolution_leaky_relu_leaky_relu_backward_16)
        /*0020*/ 	.word	0x00000000


	//----- nvinfo : EIATTR_MIN_STACK_SIZE
	.align		4
.L_5:
        /*0024*/ 	.byte	0x04, 0x12
        /*0026*/ 	.short	(.L_7 - .L_6)
	.align		4
.L_6:
        /*0028*/ 	.word	index@(triton_poi_fused_convolution_leaky_relu_leaky_relu_backward_16)
        /*002c*/ 	.word	0x00000000
.L_7:


//--------------------- .nv.info.triton_poi_fused_convolution_leaky_relu_leaky_relu_backward_16 --------------------------
	.section	.nv.info.triton_poi_fused_convolution_leaky_relu_leaky_relu_backward_16,"",@"SHT_CUDA_INFO"
	.sectionflags	@""
	.align	4


	//----- nvinfo : EIATTR_CUDA_API_VERSION
	.align		4
        /*0000*/ 	.byte	0x04, 0x37
        /*0002*/ 	.short	(.L_9 - .L_8)
.L_8:
        /*0004*/ 	.word	0x0000007c


	//----- nvinfo : EIATTR_KPARAM_INFO
	.align		4
.L_9:
        /*0008*/ 	.byte	0x04, 0x17
        /*000a*/ 	.short	(.L_11 - .L_10)
.L_10:
        /*000c*/ 	.word	0x00000000
        /*0010*/ 	.short	0x0003
        /*0012*/ 	.short	0x0018
        /*0014*/ 	.byte	0x00, 0xf0, 0x11, 0x00


	//----- nvinfo : EIATTR_KPARAM_INFO
	.align		4
.L_11:
        /*0018*/ 	.byte	0x04, 0x17
        /*001a*/ 	.short	(.L_13 - .L_12)
.L_12:
        /*001c*/ 	.word	0x00000000
        /*0020*/ 	.short	0x0002
        /*0022*/ 	.short	0x0010
        /*0024*/ 	.byte	0x00, 0xf4, 0x21, 0x00


	//----- nvinfo : EIATTR_KPARAM_INFO
	.align		4
.L_13:
        /*0028*/ 	.byte	0x04, 0x17
        /*002a*/ 	.short	(.L_15 - .L_14)
.L_14:
        /*002c*/ 	.word	0x00000000
        /*0030*/ 	.short	0x0001
        /*0032*/ 	.short	0x0008
        /*0034*/ 	.byte	0x00, 0xf4, 0x21, 0x00


	//----- nvinfo : EIATTR_KPARAM_INFO
	.align		4
.L_15:
        /*0038*/ 	.byte	0x04, 0x17
        /*003a*/ 	.short	(.L_17 - .L_16)
.L_16:
        /*003c*/ 	.word	0x00000000
        /*0040*/ 	.short	0x0000
        /*0042*/ 	.short	0x0000
        /*0044*/ 	.byte	0x00, 0xf4, 0x21, 0x00


	//----- nvinfo : EIATTR_SPARSE_MMA_MASK
	.align		4
.L_17:
        /*0048*/ 	.byte	0x03, 0x50
        /*004a*/ 	.short	0x0000


	//----- nvinfo : EIATTR_MAXREG_COUNT
	.align		4
        /*004c*/ 	.byte	0x03, 0x1b
        /*004e*/ 	.short	0x00ff


	//----- nvinfo : EIATTR_EXIT_INSTR_OFFSETS
	.align		4
        /*0050*/ 	.byte	0x04, 0x1c
        /*0052*/ 	.short	(.L_19 - .L_18)


	//   ....[0]....
.L_18:
        /*0054*/ 	.word	0x00000230


	//   ....[1]....
        /*0058*/ 	.word	0x00000250


	//----- nvinfo : EIATTR_REQNTID
	.align		4
.L_19:
        /*005c*/ 	.byte	0x04, 0x10
        /*005e*/ 	.short	(.L_21 - .L_20)
.L_20:
        /*0060*/ 	.word	0x00000080
        /*0064*/ 	.word	0x00000001
        /*0068*/ 	.word	0x00000001


	//----- nvinfo : EIATTR_CBANK_PARAM_SIZE
	.align		4
.L_21:
        /*006c*/ 	.byte	0x03, 0x19
        /*006e*/ 	.short	0x001c


	//----- nvinfo : EIATTR_PARAM_CBANK
	.align		4
        /*0070*/ 	.byte	0x04, 0x0a
        /*0072*/ 	.short	(.L_23 - .L_22)
	.align		4
.L_22:
        /*0074*/ 	.word	index@(.nv.constant0.triton_poi_fused_convolution_leaky_relu_leaky_relu_backward_16)
        /*0078*/ 	.short	0x0210
        /*007a*/ 	.short	0x001c


	//----- nvinfo : EIATTR_SW_WAR
	.align		4
.L_23:
        /*007c*/ 	.byte	0x04, 0x36
        /*007e*/ 	.short	(.L_25 - .L_24)
.L_24:
        /*0080*/ 	.word	0x00000008
.L_25:


//--------------------- .nv.callgraph             --------------------------
	.section	.nv.callgraph,"",@"SHT_CUDA_CALLGRAPH"
	.align	4
	.sectionentsize	8
	.align		4
        /*0000*/ 	.word	0x00000000
	.align		4
        /*0004*/ 	.word	0xffffffff
	.align		4
        /*0008*/ 	.word	0x00000000
	.align		4
        /*000c*/ 	.word	0xfffffffe
	.align		4
        /*0010*/ 	.word	0x00000000
	.align		4
        /*0014*/ 	.word	0xfffffffd
	.align		4
        /*0018*/ 	.word	0x00000000
	.align		4
        /*001c*/ 	.word	0xfffffffc


//--------------------- .text.triton_poi_fused_convolution_leaky_relu_leaky_relu_backward_16 --------------------------
	.section	.text.triton_poi_fused_convolution_leaky_relu_leaky_relu_backward_16,"ax",@progbits
	.align	128
        .global         triton_poi_fused_convolution_leaky_relu_leaky_relu_backward_16
        .type           triton_poi_fused_convolution_leaky_relu_leaky_relu_backward_16,@function
        .size           triton_poi_fused_convolution_leaky_relu_leaky_relu_backward_16,(.L_x_1 - triton_poi_fused_convolution_leaky_relu_leaky_relu_backward_16)
        .other          triton_poi_fused_convolution_leaky_relu_leaky_relu_backward_16,@"STO_CUDA_ENTRY STV_DEFAULT"
triton_poi_fused_convolution_leaky_relu_leaky_relu_backward_16:
.text.triton_poi_fused_convolution_leaky_relu_leaky_relu_backward_16:
[----:B------:R-:W0:Y:S02]  /*0000*/  LDC R1, c[0x0][0x28] ;  /* 0x00000a00ff017b82 */ /* 0x000e240000000800 */
[----:B------:R-:W1:Y:S01]  /*0010*/  S2R R0, SR_TID.X ;  /* 0x0000000000007919 */ /* 0x000e620000002100 */
[----:B------:R-:W2:Y:S01]  /*0020*/  LDC.64 R4, c[0x0][0x218] ;  /* 0x00008600ff047b82 */ /* 0x000ea20000000a00 */
[----:B------:R-:W-:Y:S01]  /*0030*/  CS2R R10, SRZ ;  /* 0x00000000000a7805 */ /* 0x000fe2000001ff00 */
[----:B------:R-:W-:Y:S01]  /*0040*/  ULDC.64 UR4, c[0x0][0x208] ;  /* 0x0000820000047ab9 */ /* 0x000fe20000000a00 */
[----:B------:R-:W3:Y:S01]  /*0050*/  S2R R7, SR_CTAID.X ;  /* 0x0000000000077919 */ /* 0x000ee20000002500 */
[----:B------:R-:W-:-:S04]  /*0060*/  ULDC.64 UR6, c[0x0][0x220] ;  /* 0x0000880000067ab9 */ /* 0x000fc80000000a00 */
[----:B------:R-:W4:Y:S01]  /*0070*/  LDC.64 R2, c[0x0][0x210] ;  /* 0x00008400ff027b82 */ /* 0x000f220000000a00 */
[----:B-1----:R-:W-:Y:S01]  /*0080*/  IMAD.SHL.U32 R0, R0, 0x2, RZ ;  /* 0x0000000200007824 */ /* 0x002fe200078e00ff */
[----:B---3--:R-:W-:-:S04]  /*0090*/  SHF.R.S32.HI R6, RZ, 0x17, R7 ;  /* 0x00000017ff067819 */ /* 0x008fc80000011407 */
[----:B------:R-:W-:-:S05]  /*00a0*/  LOP3.LUT R0, R0, 0xfe, RZ, 0xc0, !PT ;  /* 0x000000fe00007812 */ /* 0x000fca00078ec0ff */
[----:B------:R-:W-:Y:S01]  /*00b0*/  IMAD R7, R7, 0x100, R0 ;  /* 0x0000010007077824 */ /* 0x000fe200078e0200 */
[----:B------:R-:W-:-:S03]  /*00c0*/  SGXT R0, R6, 0x1 ;  /* 0x000000010600781a */ /* 0x000fc60000000200 */
[C---:B----4-:R-:W-:Y:S01]  /*00d0*/  IMAD.WIDE R2, R7.reuse, 0x4, R2 ;  /* 0x0000000407027825 */ /* 0x050fe200078e0202 */
[----:B------:R-:W-:Y:S02]  /*00e0*/  LEA.HI R0, R0, R7, RZ, 0x6 ;  /* 0x0000000700007211 */ /* 0x000fe400078f30ff */
[----:B------:R-:W-:Y:S02]  /*00f0*/  ISETP.GE.AND P0, PT, R7, 0x100, PT ;  /* 0x000001000700780c */ /* 0x000fe40003f06270 */
[----:B------:R-:W-:-:S05]  /*0100*/  LOP3.LUT R0, R0, 0xffffffc0, RZ, 0xc0, !PT ;  /* 0xffffffc000007812 */ /* 0x000fca00078ec0ff */
[----:B------:R-:W-:-:S04]  /*0110*/  IMAD.IADD R9, R7, 0x1, -R0 ;  /* 0x0000000107097824 */ /* 0x000fc800078e0a00 */
[----:B--2---:R-:W-:Y:S01]  /*0120*/  IMAD.WIDE R4, R9, 0x4, R4 ;  /* 0x0000000409047825 */ /* 0x004fe200078e0204 */
[----:B------:R-:W-:-:S04]  /*0130*/  CS2R R8, SRZ ;  /* 0x0000000000087805 */ /* 0x000fc8000001ff00 */
[----:B------:R-:W2:Y:S04]  /*0140*/  @!P0 LDG.E.EL.64 R10, desc[UR4][R4.64] ;  /* 0x00000004040a8981 */ /* 0x000ea8000c2e1b00 */
[----:B------:R1:W2:Y:S02]  /*0150*/  @!P0 LDG.E.64 R8, desc[UR4][R2.64] ;  /* 0x0000000402088981 */ /* 0x0002a4000c1e1b00 */
[----:B-1----:R-:W-:-:S04]  /*0160*/  IADD3 R2, P3, R7, UR6, RZ ;  /* 0x0000000607027c10 */ /* 0x002fc8000ff7e0ff */
[----:B------:R-:W-:Y:S02]  /*0170*/  LEA.HI.X.SX32 R3, R7, UR7, 0x1, P3 ;  /* 0x0000000707037c11 */ /* 0x000fe400098f0eff */
[----:B--2---:R-:W-:Y:S02]  /*0180*/  FSETP.GT.AND P2, PT, R8, -R10, PT ;  /* 0x8000000a0800720b */ /* 0x004fe40003f44000 */
[----:B------:R-:W-:Y:S01]  /*0190*/  FSETP.GT.AND P1, PT, R9, -R11, PT ;  /* 0x8000000b0900720b */ /* 0x000fe20003f24000 */
[----:B------:R-:W-:Y:S01]  /*01a0*/  FADD R8, R10, R8 ;  /* 0x000000080a087221 */ /* 0x000fe20000000000 */
[----:B------:R-:W-:-:S09]  /*01b0*/  FADD R9, R11, R9 ;  /* 0x000000090b097221 */ /* 0x000fd20000000000 */
[----:B------:R-:W-:Y:S02]  /*01c0*/  @!P2 FMUL R8, R8, 0.10000000149011611938 ;  /* 0x3dcccccd0808a820 */ /* 0x000fe40000400000 */
[----:B------:R-:W-:-:S03]  /*01d0*/  @!P1 FMUL R9, R9, 0.10000000149011611938 ;  /* 0x3dcccccd09099820 */ /* 0x000fc60000400000 */
[----:B------:R-:W-:Y:S02]  /*01e0*/  FSETP.GT.AND P2, PT, R8, RZ, PT ;  /* 0x000000ff0800720b */ /* 0x000fe40003f44000 */
[----:B------:R-:W-:Y:S02]  /*01f0*/  FSETP.GT.AND P1, PT, R9, RZ, PT ;  /* 0x000000ff0900720b */ /* 0x000fe40003f24000 */
[----:B------:R-:W-:Y:S02]  /*0200*/  SEL R0, RZ, 0x1, !P2 ;  /* 0x00000001ff007807 */ /* 0x000fe40005000000 */
[----:B------:R-:W-:-:S05]  /*0210*/  SEL R5, RZ, 0x100, !P1 ;  /* 0x00000100ff057807 */ /* 0x000fca0004800000 */
[----:B------:R-:W-:Y:S01]  /*0220*/  IMAD.IADD R5, R0, 0x1, R5 ;  /* 0x0000000100057824 */ /* 0x000fe200078e0205 */
[----:B------:R-:W-:Y:S06]  /*0230*/  @P0 EXIT ;  /* 0x000000000000094d */ /* 0x000fec0003800000 */
[----:B------:R-:W-:Y:S01]  /*0240*/  STG.E.U16 desc[UR4][R2.64], R5 ;  /* 0x0000000502007986 */ /* 0x000fe2000c101504 */
[----:B------:R-:W-:Y:S05]  /*0250*/  EXIT ;  /* 0x000000000000794d */ /* 0x000fea0003800000 */
.L_x_0:
[----:B------:R-:W-:-:S00]  /*0260*/  BRA `(.L_x_0) ;  /* 0xfffffffc00fc7947 */ /* 0x000fc0000383ffff */
[----:B------:R-:W-:-:S00]  /*0270*/  NOP ;  /* 0x0000000000007918 */ /* 0x000fc00000000000 */
        /* <DEDUP_REMOVED lines=8> */
.L_x_1:


//--------------------- .nv.constant0.triton_poi_fused_convolution_leaky_relu_leaky_relu_backward_16 --------------------------
	.section	.nv.constant0.triton_poi_fused_convolution_leaky_relu_leaky_relu_backward_16,"a",@progbits
	.sectionflags	@""
	.align	4
.nv.constant0.triton_poi_fused_convolution_leaky_relu_leaky_relu_backward_16:
	.zero		556
